//
// Generated by NVIDIA NVVM Compiler
//
// Compiler Build ID: CL-36424714
// Cuda compilation tools, release 13.0, V13.0.88
// Based on NVVM 20.0.0
//

.version 9.0
.target sm_100
.address_size 64

	// .globl	_Z22matrix_multiply_kernelPtS_PjS0_S_S_Pyii

.visible .entry _Z22matrix_multiply_kernelPtS_PjS0_S_S_Pyii(
	.param .u64 .ptr .align 1 _Z22matrix_multiply_kernelPtS_PjS0_S_S_Pyii_param_0,
	.param .u64 .ptr .align 1 _Z22matrix_multiply_kernelPtS_PjS0_S_S_Pyii_param_1,
	.param .u64 .ptr .align 1 _Z22matrix_multiply_kernelPtS_PjS0_S_S_Pyii_param_2,
	.param .u64 .ptr .align 1 _Z22matrix_multiply_kernelPtS_PjS0_S_S_Pyii_param_3,
	.param .u64 .ptr .align 1 _Z22matrix_multiply_kernelPtS_PjS0_S_S_Pyii_param_4,
	.param .u64 .ptr .align 1 _Z22matrix_multiply_kernelPtS_PjS0_S_S_Pyii_param_5,
	.param .u64 .ptr .align 1 _Z22matrix_multiply_kernelPtS_PjS0_S_S_Pyii_param_6,
	.param .u32 _Z22matrix_multiply_kernelPtS_PjS0_S_S_Pyii_param_7,
	.param .u32 _Z22matrix_multiply_kernelPtS_PjS0_S_S_Pyii_param_8
)
{
	.reg .pred 	%p<17>;
	.reg .b16 	%rs<3>;
	.reg .b32 	%r<103>;
	.reg .b64 	%rd<118>;

	ld.param.u64 	%rd25, [_Z22matrix_multiply_kernelPtS_PjS0_S_S_Pyii_param_0];
	ld.param.u64 	%rd26, [_Z22matrix_multiply_kernelPtS_PjS0_S_S_Pyii_param_1];
	ld.param.u64 	%rd27, [_Z22matrix_multiply_kernelPtS_PjS0_S_S_Pyii_param_2];
	ld.param.u64 	%rd28, [_Z22matrix_multiply_kernelPtS_PjS0_S_S_Pyii_param_3];
	ld.param.u32 	%r39, [_Z22matrix_multiply_kernelPtS_PjS0_S_S_Pyii_param_8];
	cvta.to.global.u64 	%rd1, %rd26;
	cvta.to.global.u64 	%rd2, %rd25;
	cvta.to.global.u64 	%rd3, %rd28;
	cvta.to.global.u64 	%rd4, %rd27;
	mov.u32 	%r1, %tid.x;
	mov.u32 	%r2, %tid.y;
	mov.u32 	%r3, %ctaid.x;
	mov.u32 	%r4, %ctaid.y;
	setp.lt.s32 	%p1, %r39, 1;
	mov.b64 	%rd115, 0;
	@%p1 bra 	$L__BB0_18;
	mul.wide.u32 	%rd30, %r4, 4;
	add.s64 	%rd31, %rd4, %rd30;
	ld.global.u32 	%r5, [%rd31+4];
	mul.wide.u32 	%rd32, %r3, 4;
	add.s64 	%rd33, %rd3, %rd32;
	ld.global.u32 	%r6, [%rd33+4];
	ld.global.u32 	%r99, [%rd33];
	ld.global.u32 	%r17, [%rd31];
	add.s32 	%r9, %r39, -1;
	and.b32  	%r10, %r39, 7;
	and.b32  	%r11, %r39, 3;
	and.b32  	%r12, %r39, 2147483640;
	and.b32  	%r13, %r39, 1;
	neg.s32 	%r14, %r12;
	mul.lo.s32 	%r15, %r39, %r39;
	shl.b32 	%r16, %r39, 3;
	mov.b64 	%rd115, 0;
$L__BB0_2:
	setp.ge.s32 	%p2, %r17, %r5;
	setp.ge.s32 	%p3, %r99, %r6;
	or.pred  	%p4, %p2, %p3;
	@%p4 bra 	$L__BB0_18;
	ld.param.u64 	%rd104, [_Z22matrix_multiply_kernelPtS_PjS0_S_S_Pyii_param_5];
	ld.param.u64 	%rd103, [_Z22matrix_multiply_kernelPtS_PjS0_S_S_Pyii_param_4];
	cvta.to.global.u64 	%rd34, %rd103;
	mul.wide.s32 	%rd35, %r17, 2;
	add.s64 	%rd36, %rd34, %rd35;
	ld.global.u16 	%rs1, [%rd36];
	cvta.to.global.u64 	%rd37, %rd104;
	mul.wide.s32 	%rd38, %r99, 2;
	add.s64 	%rd39, %rd37, %rd38;
	ld.global.u16 	%rs2, [%rd39];
	setp.eq.s16 	%p6, %rs1, %rs2;
	@%p6 bra 	$L__BB0_6;
	setp.ge.u16 	%p7, %rs1, %rs2;
	setp.lt.u16 	%p8, %rs1, %rs2;
	selp.u32 	%r40, 1, 0, %p8;
	add.s32 	%r17, %r17, %r40;
	selp.u32 	%r41, 1, 0, %p7;
	add.s32 	%r99, %r99, %r41;
$L__BB0_5:
	setp.gt.u64 	%p16, %rd115, 4294967295;
	mov.b64 	%rd117, 4294967295;
	@%p16 bra 	$L__BB0_19;
	bra.uni 	$L__BB0_2;
$L__BB0_6:
	setp.lt.u32 	%p9, %r9, 7;
	mad.lo.s32 	%r43, %r17, %r39, %r2;
	mul.lo.s32 	%r29, %r43, %r39;
	mul.lo.s32 	%r30, %r99, %r39;
	mov.b32 	%r101, 0;
	@%p9 bra 	$L__BB0_9;
	mad.lo.s32 	%r96, %r15, %r99, %r1;
	mov.u32 	%r95, %r29;
	mov.u32 	%r97, %r14;
$L__BB0_8:
	.pragma "nounroll";
	mul.wide.s32 	%rd41, %r95, 2;
	add.s64 	%rd42, %rd2, %rd41;
	ld.global.u16 	%r44, [%rd42];
	mul.wide.s32 	%rd43, %r96, 2;
	add.s64 	%rd44, %rd1, %rd43;
	ld.global.u16 	%r45, [%rd44];
	mul.wide.u32 	%rd45, %r45, %r44;
	add.s64 	%rd46, %rd45, %rd115;
	ld.global.u16 	%r46, [%rd42+2];
	shl.b32 	%r47, %r39, 1;
	cvt.u64.u32 	%rd47, %r47;
	add.s64 	%rd48, %rd44, %rd47;
	ld.global.u16 	%r48, [%rd48];
	mul.wide.u32 	%rd49, %r48, %r46;
	add.s64 	%rd50, %rd49, %rd46;
	ld.global.u16 	%r49, [%rd42+4];
	add.s64 	%rd51, %rd48, %rd47;
	ld.global.u16 	%r50, [%rd51];
	mul.wide.u32 	%rd52, %r50, %r49;
	add.s64 	%rd53, %rd52, %rd50;
	ld.global.u16 	%r51, [%rd42+6];
	add.s64 	%rd54, %rd51, %rd47;
	ld.global.u16 	%r52, [%rd54];
	mul.wide.u32 	%rd55, %r52, %r51;
	add.s64 	%rd56, %rd55, %rd53;
	ld.global.u16 	%r53, [%rd42+8];
	add.s64 	%rd57, %rd54, %rd47;
	ld.global.u16 	%r54, [%rd57];
	mul.wide.u32 	%rd58, %r54, %r53;
	add.s64 	%rd59, %rd58, %rd56;
	ld.global.u16 	%r55, [%rd42+10];
	add.s64 	%rd60, %rd57, %rd47;
	ld.global.u16 	%r56, [%rd60];
	mul.wide.u32 	%rd61, %r56, %r55;
	add.s64 	%rd62, %rd61, %rd59;
	ld.global.u16 	%r57, [%rd42+12];
	add.s64 	%rd63, %rd60, %rd47;
	ld.global.u16 	%r58, [%rd63];
	mul.wide.u32 	%rd64, %r58, %r57;
	add.s64 	%rd65, %rd64, %rd62;
	ld.global.u16 	%r59, [%rd42+14];
	add.s64 	%rd66, %rd63, %rd47;
	ld.global.u16 	%r60, [%rd66];
	mul.wide.u32 	%rd67, %r60, %r59;
	add.s64 	%rd115, %rd67, %rd65;
	add.s32 	%r97, %r97, 8;
	add.s32 	%r96, %r96, %r16;
	add.s32 	%r95, %r95, 8;
	setp.eq.s32 	%p10, %r97, 0;
	mov.u32 	%r101, %r12;
	@%p10 bra 	$L__BB0_9;
	bra.uni 	$L__BB0_8;
$L__BB0_9:
	setp.eq.s32 	%p11, %r10, 0;
	@%p11 bra 	$L__BB0_17;
	add.s32 	%r61, %r10, -1;
	setp.lt.u32 	%p12, %r61, 3;
	@%p12 bra 	$L__BB0_12;
	add.s32 	%r62, %r101, %r29;
	mul.wide.s32 	%rd69, %r62, 2;
	add.s64 	%rd70, %rd2, %rd69;
	ld.global.u16 	%r63, [%rd70];
	add.s32 	%r64, %r101, %r30;
	mad.lo.s32 	%r65, %r64, %r39, %r1;
	mul.wide.s32 	%rd71, %r65, 2;
	add.s64 	%rd72, %rd1, %rd71;
	ld.global.u16 	%r66, [%rd72];
	mul.wide.u32 	%rd73, %r66, %r63;
	add.s64 	%rd74, %rd73, %rd115;
	ld.global.u16 	%r67, [%rd70+2];
	shl.b32 	%r68, %r39, 1;
	cvt.u64.u32 	%rd75, %r68;
	add.s64 	%rd76, %rd72, %rd75;
	ld.global.u16 	%r69, [%rd76];
	mul.wide.u32 	%rd77, %r69, %r67;
	add.s64 	%rd78, %rd77, %rd74;
	ld.global.u16 	%r70, [%rd70+4];
	add.s64 	%rd79, %rd76, %rd75;
	ld.global.u16 	%r71, [%rd79];
	mul.wide.u32 	%rd80, %r71, %r70;
	add.s64 	%rd81, %rd80, %rd78;
	ld.global.u16 	%r72, [%rd70+6];
	add.s64 	%rd82, %rd79, %rd75;
	ld.global.u16 	%r73, [%rd82];
	mul.wide.u32 	%rd83, %r73, %r72;
	add.s64 	%rd115, %rd83, %rd81;
	add.s32 	%r101, %r101, 4;
$L__BB0_12:
	setp.eq.s32 	%p13, %r11, 0;
	@%p13 bra 	$L__BB0_17;
	setp.eq.s32 	%p14, %r11, 1;
	@%p14 bra 	$L__BB0_15;
	add.s32 	%r74, %r101, %r29;
	mul.wide.s32 	%rd85, %r74, 2;
	add.s64 	%rd86, %rd2, %rd85;
	ld.global.u16 	%r75, [%rd86];
	add.s32 	%r76, %r101, %r30;
	mad.lo.s32 	%r77, %r76, %r39, %r1;
	mul.wide.s32 	%rd87, %r77, 2;
	add.s64 	%rd88, %rd1, %rd87;
	ld.global.u16 	%r78, [%rd88];
	mul.wide.u32 	%rd89, %r78, %r75;
	add.s64 	%rd90, %rd89, %rd115;
	ld.global.u16 	%r79, [%rd86+2];
	shl.b32 	%r80, %r39, 1;
	cvt.u64.u32 	%rd91, %r80;
	add.s64 	%rd92, %rd88, %rd91;
	ld.global.u16 	%r81, [%rd92];
	mul.wide.u32 	%rd93, %r81, %r79;
	add.s64 	%rd115, %rd93, %rd90;
	add.s32 	%r101, %r101, 2;
$L__BB0_15:
	setp.eq.s32 	%p15, %r13, 0;
	@%p15 bra 	$L__BB0_17;
	add.s32 	%r82, %r101, %r29;
	mul.wide.s32 	%rd94, %r82, 2;
	add.s64 	%rd95, %rd2, %rd94;
	ld.global.u16 	%r83, [%rd95];
	add.s32 	%r84, %r101, %r30;
	mad.lo.s32 	%r85, %r84, %r39, %r1;
	mul.wide.s32 	%rd96, %r85, 2;
	add.s64 	%rd97, %rd1, %rd96;
	ld.global.u16 	%r86, [%rd97];
	mul.wide.u32 	%rd98, %r86, %r83;
	add.s64 	%rd115, %rd98, %rd115;
$L__BB0_17:
	add.s32 	%r17, %r17, 1;
	bra.uni 	$L__BB0_5;
$L__BB0_18:
	setp.eq.s64 	%p5, %rd115, 0;
	mov.u64 	%rd117, %rd115;
	@%p5 bra 	$L__BB0_20;
$L__BB0_19:
	ld.param.u32 	%r92, [_Z22matrix_multiply_kernelPtS_PjS0_S_S_Pyii_param_7];
	ld.param.u64 	%rd105, [_Z22matrix_multiply_kernelPtS_PjS0_S_S_Pyii_param_6];
	mov.u32 	%r87, %ntid.y;
	mad.lo.s32 	%r88, %r4, %r87, %r2;
	mov.u32 	%r89, %ntid.x;
	mad.lo.s32 	%r90, %r3, %r89, %r1;
	mad.lo.s32 	%r91, %r92, %r88, %r90;
	cvta.to.global.u64 	%rd100, %rd105;
	mul.wide.s32 	%rd101, %r91, 8;
	add.s64 	%rd102, %rd100, %rd101;
	st.global.u64 	[%rd102], %rd117;
$L__BB0_20:
	ret;

}


// ===== COMPILED SASS (sm_100) =====

	.target	sm_100

	.elftype	@"ET_EXEC"


//--------------------- .note.nv.tkinfo           --------------------------
	.section	.note.nv.tkinfo,"",@"SHT_NOTE"
	.sectionflags	@"SHF_NOTE_NV_TKINFO"
	.tkinfo
        /*0018*/ 	.word	0x00000002
        /*0030*/ 	.string	""
        /*0030*/ 	.string	"ptxas"
        /*0030*/ 	.string	"Cuda compilation tools, release 13.0, V13.0.88"
        /*0030*/ 	.string	"Build cuda_13.0.r13.0/compiler.36424714_0"
        /*0030*/ 	.string	"-arch sm_100 -m 64 "



//--------------------- .note.nv.cuinfo           --------------------------
	.section	.note.nv.cuinfo,"",@"SHT_NOTE"
	.sectionflags	@"SHF_NOTE_NV_CUINFO"
        /*0018*/ 	.short	0x0002
        /*001a*/ 	.short	0x0064
        /*001c*/ 	.short	0x0082
	.zero		2


//--------------------- .nv.info                  --------------------------
	.section	.nv.info,"",@"SHT_CUDA_INFO"
	.align	4


	//----- nvinfo : EIATTR_REGCOUNT
	.align		4
        /*0000*/ 	.byte	0x04, 0x2f
        /*0002*/ 	.short	(.L_1 - .L_0)
	.align		4
.L_0:
        /*0004*/ 	.word	index@(_Z22matrix_multiply_kernelPtS_PjS0_S_S_Pyii)
        /*0008*/ 	.word	0x00000020


	//----- nvinfo : EIATTR_FRAME_SIZE
	.align		4
.L_1:
        /*000c*/ 	.byte	0x04, 0x11
        /*000e*/ 	.short	(.L_3 - .L_2)
	.align		4
.L_2:
        /*0010*/ 	.word	index@(_Z22matrix_multiply_kernelPtS_PjS0_S_S_Pyii)
        /*0014*/ 	.word	0x00000000


	//----- nvinfo : EIATTR_MIN_STACK_SIZE
	.align		4
.L_3:
        /*0018*/ 	.byte	0x04, 0x12
        /*001a*/ 	.short	(.L_5 - .L_4)
	.align		4
.L_4:
        /*001c*/ 	.word	index@(_Z22matrix_multiply_kernelPtS_PjS0_S_S_Pyii)
        /*0020*/ 	.word	0x00000000
.L_5:


//--------------------- .nv.compat                --------------------------
	.section	.nv.compat,"",@"SHT_CUDA_COMPAT_INFO"
	.align	4
        /*0000*/ 	.byte	0x02, 0x09, 0x00, 0x00, 0x02, 0x02, 0x01, 0x00, 0x02, 0x05, 0x05, 0x00, 0x03, 0x07, 0x01, 0x01
        /*0010*/ 	.byte	0x02, 0x03, 0x00, 0x00, 0x02, 0x06, 0x01, 0x00, 0x04, 0x0b, 0x08, 0x00, 0x09, 0x00, 0x00, 0x00
        /*0020*/ 	.byte	0x00, 0x00, 0x00, 0x00


//--------------------- .nv.info._Z22matrix_multiply_kernelPtS_PjS0_S_S_Pyii --------------------------
	.section	.nv.info._Z22matrix_multiply_kernelPtS_PjS0_S_S_Pyii,"",@"SHT_CUDA_INFO"
	.sectionflags	@""
	.align	4


	//----- nvinfo : EIATTR_CUDA_API_VERSION
	.align		4
        /*0000*/ 	.byte	0x04, 0x37
        /*0002*/ 	.short	(.L_7 - .L_6)
.L_6:
        /*0004*/ 	.word	0x00000082


	//----- nvinfo : EIATTR_KPARAM_INFO
	.align		4
.L_7:
        /*0008*/ 	.byte	0x04, 0x17
        /*000a*/ 	.short	(.L_9 - .L_8)
.L_8:
        /*000c*/ 	.word	0x00000000
        /*0010*/ 	.short	0x0008
        /*0012*/ 	.short	0x003c
        /*0014*/ 	.byte	0x00, 0xf0, 0x11, 0x00


	//----- nvinfo : EIATTR_KPARAM_INFO
	.align		4
.L_9:
        /*0018*/ 	.byte	0x04, 0x17
        /*001a*/ 	.short	(.L_11 - .L_10)
.L_10:
        /*001c*/ 	.word	0x00000000
        /*0020*/ 	.short	0x0007
        /*0022*/ 	.short	0x0038
        /*0024*/ 	.byte	0x00, 0xf0, 0x11, 0x00


	//----- nvinfo : EIATTR_KPARAM_INFO
	.align		4
.L_11:
        /*0028*/ 	.byte	0x04, 0x17
        /*002a*/ 	.short	(.L_13 - .L_12)
.L_12:
        /*002c*/ 	.word	0x00000000
        /*0030*/ 	.short	0x0006
        /*0032*/ 	.short	0x0030
        /*0034*/ 	.byte	0x00, 0xf5, 0x21, 0x00


	//----- nvinfo : EIATTR_KPARAM_INFO
	.align		4
.L_13:
        /*0038*/ 	.byte	0x04, 0x17
        /*003a*/ 	.short	(.L_15 - .L_14)
.L_14:
        /*003c*/ 	.word	0x00000000
        /*0040*/ 	.short	0x0005
        /*0042*/ 	.short	0x0028
        /*0044*/ 	.byte	0x00, 0xf5, 0x21, 0x00


	//----- nvinfo : EIATTR_KPARAM_INFO
	.align		4
.L_15:
        /*0048*/ 	.byte	0x04, 0x17
        /*004a*/ 	.short	(.L_17 - .L_16)
.L_16:
        /*004c*/ 	.word	0x00000000
        /*0050*/ 	.short	0x0004
        /*0052*/ 	.short	0x0020
        /*0054*/ 	.byte	0x00, 0xf5, 0x21, 0x00


	//----- nvinfo : EIATTR_KPARAM_INFO
	.align		4
.L_17:
        /*0058*/ 	.byte	0x04, 0x17
        /*005a*/ 	.short	(.L_19 - .L_18)
.L_18:
        /*005c*/ 	.word	0x00000000
        /*0060*/ 	.short	0x0003
        /*0062*/ 	.short	0x0018
        /*0064*/ 	.byte	0x00, 0xf5, 0x21, 0x00


	//----- nvinfo : EIATTR_KPARAM_INFO
	.align		4
.L_19:
        /*0068*/ 	.byte	0x04, 0x17
        /*006a*/ 	.short	(.L_21 - .L_20)
.L_20:
        /*006c*/ 	.word	0x00000000
        /*0070*/ 	.short	0x0002
        /*0072*/ 	.short	0x0010
        /*0074*/ 	.byte	0x00, 0xf5, 0x21, 0x00


	//----- nvinfo : EIATTR_KPARAM_INFO
	.align		4
.L_21:
        /*0078*/ 	.byte	0x04, 0x17
        /*007a*/ 	.short	(.L_23 - .L_22)
.L_22:
        /*007c*/ 	.word	0x00000000
        /*0080*/ 	.short	0x0001
        /*0082*/ 	.short	0x0008
        /*0084*/ 	.byte	0x00, 0xf5, 0x21, 0x00


	//----- nvinfo : EIATTR_KPARAM_INFO
	.align		4
.L_23:
        /*0088*/ 	.byte	0x04, 0x17
        /*008a*/ 	.short	(.L_25 - .L_24)
.L_24:
        /*008c*/ 	.word	0x00000000
        /*0090*/ 	.short	0x0000
        /*0092*/ 	.short	0x0000
        /*0094*/ 	.byte	0x00, 0xf5, 0x21, 0x00


	//----- nvinfo : EIATTR_SPARSE_MMA_MASK
	.align		4
.L_25:
        /*0098*/ 	.byte	0x03, 0x50
        /*009a*/ 	.short	0x0000


	//----- nvinfo : EIATTR_MAXREG_COUNT
	.align		4
        /*009c*/ 	.byte	0x03, 0x1b
        /*009e*/ 	.short	0x00ff


	//----- nvinfo : EIATTR_MERCURY_ISA_VERSION
	.align		4
        /*00a0*/ 	.byte	0x03, 0x5f
        /*00a2*/ 	.short	0x0101


	//----- nvinfo : EIATTR_VRC_CTA_INIT_COUNT
	.align		4
        /*00a4*/ 	.byte	0x02, 0x4a
	.zero		1
	.zero		1


	//----- nvinfo : EIATTR_EXIT_INSTR_OFFSETS
	.align		4
        /*00a8*/ 	.byte	0x04, 0x1c
        /*00aa*/ 	.short	(.L_27 - .L_26)


	//   ....[0]....
.L_26:
        /*00ac*/ 	.word	0x00000b70


	//   ....[1]....
        /*00b0*/ 	.word	0x00000c70


	//----- nvinfo : EIATTR_CRS_STACK_SIZE
	.align		4
.L_27:
        /*00b4*/ 	.byte	0x04, 0x1e
        /*00b6*/ 	.short	(.L_29 - .L_28)
.L_28:
        /*00b8*/ 	.word	0x00000000


	//----- nvinfo : EIATTR_CBANK_PARAM_SIZE
	.align		4
.L_29:
        /*00bc*/ 	.byte	0x03, 0x19
        /*00be*/ 	.short	0x0040


	//----- nvinfo : EIATTR_PARAM_CBANK
	.align		4
        /*00c0*/ 	.byte	0x04, 0x0a
        /*00c2*/ 	.short	(.L_31 - .L_30)
	.align		4
.L_30:
        /*00c4*/ 	.word	index@(.nv.constant0._Z22matrix_multiply_kernelPtS_PjS0_S_S_Pyii)
        /*00c8*/ 	.short	0x0380
        /*00ca*/ 	.short	0x0040


	//----- nvinfo : EIATTR_SW_WAR
	.align		4
.L_31:
        /*00cc*/ 	.byte	0x04, 0x36
        /*00ce*/ 	.short	(.L_33 - .L_32)
.L_32:
        /*00d0*/ 	.word	0x00000008
.L_33:


//--------------------- .nv.callgraph             --------------------------
	.section	.nv.callgraph,"",@"SHT_CUDA_CALLGRAPH"
	.align	4
	.sectionentsize	8
	.align		4
        /*0000*/ 	.word	0x00000000
	.align		4
        /*0004*/ 	.word	0xffffffff
	.align		4
        /*0008*/ 	.word	0x00000000
	.align		4
        /*000c*/ 	.word	0xfffffffe
	.align		4
        /*0010*/ 	.word	0x00000000
	.align		4
        /*0014*/ 	.word	0xfffffffd
	.align		4
        /*0018*/ 	.word	0x00000000
	.align		4
        /*001c*/ 	.word	0xfffffffc


//--------------------- .text._Z22matrix_multiply_kernelPtS_PjS0_S_S_Pyii --------------------------
	.section	.text._Z22matrix_multiply_kernelPtS_PjS0_S_S_Pyii,"ax",@progbits
	.align	128
        .global         _Z22matrix_multiply_kernelPtS_PjS0_S_S_Pyii
        .type           _Z22matrix_multiply_kernelPtS_PjS0_S_S_Pyii,@function
        .size           _Z22matrix_multiply_kernelPtS_PjS0_S_S_Pyii,(.L_x_11 - _Z22matrix_multiply_kernelPtS_PjS0_S_S_Pyii)
        .other          _Z22matrix_multiply_kernelPtS_PjS0_S_S_Pyii,@"STO_CUDA_ENTRY STV_DEFAULT"
_Z22matrix_multiply_kernelPtS_PjS0_S_S_Pyii:
.text._Z22matrix_multiply_kernelPtS_PjS0_S_S_Pyii:
[----:B------:R-:W-:Y:S08]  /*0000*/  LDC R1, c[0x0][0x37c] ;  /* 0x0000df00ff017b82 */ /* 0x000ff00000000800 */
[----:B------:R-:W0:Y:S01]  /*0010*/  LDC R12, c[0x0][0x3bc] ;  /* 0x0000ef00ff0c7b82 */ /* 0x000e220000000800 */
[----:B------:R-:W1:Y:S01]  /*0020*/  S2R R0, SR_TID.Y ;  /* 0x0000000000007919 */ /* 0x000e620000002200 */
[----:B------:R-:W2:Y:S01]  /*0030*/  LDCU.64 UR4, c[0x0][0x358] ;  /* 0x00006b00ff0477ac */ /* 0x000ea20008000a00 */
[----:B------:R-:W-:Y:S01]  /*0040*/  BSSY.RECONVERGENT B0, `(.L_x_0) ;  /* 0x00000b6000007945 */ /* 0x000fe20003800200 */
[----:B------:R-:W-:Y:S01]  /*0050*/  CS2R R14, SRZ ;  /* 0x00000000000e7805 */ /* 0x000fe2000001ff00 */
[----:B------:R-:W3:Y:S01]  /*0060*/  S2R R2, SR_CTAID.X ;  /* 0x0000000000027919 */ /* 0x000ee20000002500 */
[----:B------:R-:W4:Y:S01]  /*0070*/  S2R R3, SR_CTAID.Y ;  /* 0x0000000000037919 */ /* 0x000f220000002600 */
[----:B0-----:R-:W-:-:S13]  /*0080*/  ISETP.GE.AND P0, PT, R12, 0x1, PT ;  /* 0x000000010c00780c */ /* 0x001fda0003f06270 */
[----:B-1234-:R-:W-:Y:S05]  /*0090*/  @!P0 BRA `(.L_x_1) ;  /* 0x0000000800ac8947 */ /* 0x01efea0003800000 */
[----:B------:R-:W0:Y:S08]  /*00a0*/  LDC.64 R10, c[0x0][0x398] ;  /* 0x0000e600ff0a7b82 */ /* 0x000e300000000a00 */
[----:B------:R-:W1:Y:S01]  /*00b0*/  LDC.64 R8, c[0x0][0x390] ;  /* 0x0000e400ff087b82 */ /* 0x000e620000000a00 */
[----:B0-----:R-:W-:-:S05]  /*00c0*/  IMAD.WIDE.U32 R10, R2, 0x4, R10 ;  /* 0x00000004020a7825 */ /* 0x001fca00078e000a */
[----:B------:R-:W2:Y:S01]  /*00d0*/  LDG.E R5, desc[UR4][R10.64+0x4] ;  /* 0x000004040a057981 */ /* 0x000ea2000c1e1900 */
[----:B-1----:R-:W-:-:S03]  /*00e0*/  IMAD.WIDE.U32 R8, R3, 0x4, R8 ;  /* 0x0000000403087825 */ /* 0x002fc600078e0008 */
[----:B------:R-:W2:Y:S04]  /*00f0*/  LDG.E R4, desc[UR4][R10.64] ;  /* 0x000000040a047981 */ /* 0x000ea8000c1e1900 */
[----:B------:R-:W3:Y:S04]  /*0100*/  LDG.E R6, desc[UR4][R8.64+0x4] ;  /* 0x0000040408067981 */ /* 0x000ee8000c1e1900 */
[----:B------:R-:W3:Y:S01]  /*0110*/  LDG.E R19, desc[UR4][R8.64] ;  /* 0x0000000408137981 */ /* 0x000ee2000c1e1900 */
[----:B------:R-:W-:Y:S01]  /*0120*/  IMAD R7, R12, R12, RZ ;  /* 0x0000000c0c077224 */ /* 0x000fe200078e02ff */
[----:B------:R-:W-:-:S02]  /*0130*/  CS2R R14, SRZ ;  /* 0x00000000000e7805 */ /* 0x000fc4000001ff00 */
[----:B--2---:R-:W-:-:S04]  /*0140*/  ISETP.GE.AND P0, PT, R4, R5, PT ;  /* 0x000000050400720c */ /* 0x004fc80003f06270 */
[----:B---3--:R-:W-:-:S13]  /*0150*/  ISETP.GE.OR P0, PT, R19, R6, P0 ;  /* 0x000000061300720c */ /* 0x008fda0000706670 */
[----:B------:R-:W-:Y:S05]  /*0160*/  @P0 BRA `(.L_x_1) ;  /* 0x0000000800780947 */ /* 0x000fea0003800000 */
[C---:B------:R-:W-:Y:S02]  /*0170*/  IADD3 R8, PT, PT, R12.reuse, -0x1, RZ ;  /* 0xffffffff0c087810 */ /* 0x040fe40007ffe0ff */
[----:B------:R-:W-:Y:S02]  /*0180*/  LOP3.LUT R9, R12, 0x7, RZ, 0xc0, !PT ;  /* 0x000000070c097812 */ /* 0x000fe400078ec0ff */
[----:B------:R-:W-:Y:S01]  /*0190*/  ISETP.GE.U32.AND P1, PT, R8, 0x7, PT ;  /* 0x000000070800780c */ /* 0x000fe20003f26070 */
[----:B------:R-:W-:Y:S01]  /*01a0*/  IMAD.MOV.U32 R8, RZ, RZ, R4 ;  /* 0x000000ffff087224 */ /* 0x000fe200078e0004 */
[C---:B------:R-:W-:Y:S02]  /*01b0*/  LOP3.LUT R10, R12.reuse, 0x3, RZ, 0xc0, !PT ;  /* 0x000000030c0a7812 */ /* 0x040fe400078ec0ff */
[----:B------:R-:W-:-:S09]  /*01c0*/  LOP3.LUT R11, R12, 0x7ffffff8, RZ, 0xc0, !PT ;  /* 0x7ffffff80c0b7812 */ /* 0x000fd200078ec0ff */
.L_x_9:
[----:B0-----:R-:W0:Y:S08]  /*01d0*/  LDC.64 R12, c[0x0][0x3a0] ;  /* 0x0000e800ff0c7b82 */ /* 0x001e300000000a00 */
[----:B------:R-:W1:Y:S01]  /*01e0*/  LDC.64 R16, c[0x0][0x3a8] ;  /* 0x0000ea00ff107b82 */ /* 0x000e620000000a00 */
[----:B0-----:R-:W-:-:S06]  /*01f0*/  IMAD.WIDE R12, R19, 0x2, R12 ;  /* 0x00000002130c7825 */ /* 0x001fcc00078e020c */
[----:B------:R-:W2:Y:S01]  /*0200*/  LDG.E.U16 R12, desc[UR4][R12.64] ;  /* 0x000000040c0c7981 */ /* 0x000ea2000c1e1500 */
[----:B-1----:R-:W-:-:S06]  /*0210*/  IMAD.WIDE R16, R8, 0x2, R16 ;  /* 0x0000000208107825 */ /* 0x002fcc00078e0210 */
[----:B------:R-:W3:Y:S01]  /*0220*/  LDG.E.U16 R17, desc[UR4][R16.64] ;  /* 0x0000000410117981 */ /* 0x000ee2000c1e1500 */
[----:B------:R-:W-:Y:S01]  /*0230*/  BSSY.RECONVERGENT B1, `(.L_x_2) ;  /* 0x0000089000017945 */ /* 0x000fe20003800200 */
[----:B------:R-:W-:Y:S02]  /*0240*/  MOV R23, R19 ;  /* 0x0000001300177202 */ /* 0x000fe40000000f00 */
[----:B--2---:R-:W-:Y:S02]  /*0250*/  PRMT R21, R12, 0x9910, RZ ;  /* 0x000099100c157816 */ /* 0x004fe400000000ff */
[----:B---3--:R-:W-:-:S04]  /*0260*/  PRMT R4, R17, 0x9910, RZ ;  /* 0x0000991011047816 */ /* 0x008fc800000000ff */
[----:B------:R-:W-:-:S04]  /*0270*/  ISETP.NE.AND P0, PT, R21, R4, PT ;  /* 0x000000041500720c */ /* 0x000fc80003f05270 */
[CC--:B------:R-:W-:Y:S02]  /*0280*/  ISETP.GE.U32.OR P3, PT, R12.reuse, R17.reuse, !P0 ;  /* 0x000000110c00720c */ /* 0x0c0fe40004766470 */
[----:B------:R-:W-:-:S07]  /*0290*/  ISETP.GE.U32.AND P2, PT, R12, R17, P0 ;  /* 0x000000110c00720c */ /* 0x000fce0000746070 */
[----:B------:R-:W-:Y:S01]  /*02a0*/  @P0 IADD3 R18, PT, PT, R8, 0x1, RZ ;  /* 0x0000000108120810 */ /* 0x000fe20007ffe0ff */
[----:B------:R-:W-:-:S03]  /*02b0*/  @P0 VIADD R4, R19, 0x1 ;  /* 0x0000000113040836 */ /* 0x000fc60000000000 */
[----:B------:R-:W-:Y:S02]  /*02c0*/  @!P3 IADD3 R18, PT, PT, R8, RZ, RZ ;  /* 0x000000ff0812b210 */ /* 0x000fe40007ffe0ff */
[----:B------:R-:W-:-:S03]  /*02d0*/  @P2 IMAD.MOV R4, RZ, RZ, R19 ;  /* 0x000000ffff042224 */ /* 0x000fc600078e0213 */
[----:B------:R-:W-:Y:S02]  /*02e0*/  @P0 IMAD.MOV.U32 R8, RZ, RZ, R18 ;  /* 0x000000ffff080224 */ /* 0x000fe400078e0012 */
[----:B------:R-:W-:Y:S01]  /*02f0*/  @P0 MOV R19, R4 ;  /* 0x0000000400130202 */ /* 0x000fe20000000f00 */
[----:B------:R-:W-:Y:S06]  /*0300*/  @P0 BRA `(.L_x_3) ;  /* 0x0000000400ec0947 */ /* 0x000fec0003800000 */
[----:B------:R-:W0:Y:S01]  /*0310*/  LDC R25, c[0x0][0x3bc] ;  /* 0x0000ef00ff197b82 */ /* 0x000e220000000800 */
[----:B------:R-:W-:Y:S02]  /*0320*/  IMAD.MOV.U32 R4, RZ, RZ, RZ ;  /* 0x000000ffff047224 */ /* 0x000fe400078e00ff */
[----:B0-----:R-:W-:-:S04]  /*0330*/  IMAD R12, R23, R25, R0 ;  /* 0x00000019170c7224 */ /* 0x001fc800078e0200 */
[----:B------:R-:W-:Y:S01]  /*0340*/  IMAD R22, R12, R25, RZ ;  /* 0x000000190c167224 */ /* 0x000fe200078e02ff */
[----:B------:R-:W-:Y:S06]  /*0350*/  @!P1 BRA `(.L_x_4) ;  /* 0x0000000000d09947 */ /* 0x000fec0003800000 */
[----:B------:R-:W0:Y:S01]  /*0360*/  S2R R4, SR_TID.X ;  /* 0x0000000000047919 */ /* 0x000e220000002100 */
[----:B------:R-:W-:Y:S01]  /*0370*/  IADD3 R24, PT, PT, -R11, RZ, RZ ;  /* 0x000000ff0b187210 */ /* 0x000fe20007ffe1ff */
[----:B------:R-:W-:Y:S02]  /*0380*/  IMAD.SHL.U32 R27, R25, 0x2, RZ ;  /* 0x00000002191b7824 */ /* 0x000fe400078e00ff */
[----:B0-----:R-:W-:-:S07]  /*0390*/  IMAD R4, R7, R8, R4 ;  /* 0x0000000807047224 */ /* 0x001fce00078e0204 */
.L_x_5:
[----:B------:R-:W0:Y:S08]  /*03a0*/  LDC.64 R12, c[0x0][0x380] ;  /* 0x0000e000ff0c7b82 */ /* 0x000e300000000a00 */
[----:B------:R-:W1:Y:S01]  /*03b0*/  LDC.64 R16, c[0x0][0x388] ;  /* 0x0000e200ff107b82 */ /* 0x000e620000000a00 */
[----:B0-----:R-:W-:-:S05]  /*03c0*/  IMAD.WIDE R12, R22, 0x2, R12 ;  /* 0x00000002160c7825 */ /* 0x001fca00078e020c */
[----:B------:R-:W2:Y:S01]  /*03d0*/  LDG.E.U16 R29, desc[UR4][R12.64] ;  /* 0x000000040c1d7981 */ /* 0x000ea2000c1e1500 */
[----:B-1----:R-:W-:-:S03]  /*03e0*/  IMAD.WIDE R16, R4, 0x2, R16 ;  /* 0x0000000204107825 */ /* 0x002fc600078e0210 */
[----:B------:R-:W3:Y:S04]  /*03f0*/  LDG.E.U16 R18, desc[UR4][R12.64+0x2] ;  /* 0x000002040c127981 */ /* 0x000ee8000c1e1500 */
[----:B------:R0:W2:Y:S01]  /*0400*/  LDG.E.U16 R26, desc[UR4][R16.64] ;  /* 0x00000004101a7981 */ /* 0x0000a2000c1e1500 */
[----:B------:R-:W-:-:S04]  /*0410*/  IADD3 R20, P0, PT, R16, R27, RZ ;  /* 0x0000001b10147210 */ /* 0x000fc80007f1e0ff */
[----:B------:R-:W-:-:S05]  /*0420*/  IADD3.X R21, PT, PT, RZ, R17, RZ, P0, !PT ;  /* 0x00000011ff157210 */ /* 0x000fca00007fe4ff */
[----:B------:R-:W3:Y:S01]  /*0430*/  LDG.E.U16 R19, desc[UR4][R20.64] ;  /* 0x0000000414137981 */ /* 0x000ee2000c1e1500 */
[----:B0-----:R-:W-:-:S05]  /*0440*/  IADD3 R16, P0, PT, R27, R20, RZ ;  /* 0x000000141b107210 */ /* 0x001fca0007f1e0ff */
[----:B------:R-:W-:Y:S01]  /*0450*/  IMAD.X R17, RZ, RZ, R21, P0 ;  /* 0x000000ffff117224 */ /* 0x000fe200000e0615 */
[----:B------:R-:W4:Y:S01]  /*0460*/  LDG.E.U16 R20, desc[UR4][R12.64+0x6] ;  /* 0x000006040c147981 */ /* 0x000f22000c1e1500 */
[----:B--2---:R-:W-:-:S03]  /*0470*/  IMAD.WIDE.U32 R14, R29, R26, R14 ;  /* 0x0000001a1d0e7225 */ /* 0x004fc600078e000e */
[----:B------:R0:W2:Y:S04]  /*0480*/  LDG.E.U16 R29, desc[UR4][R16.64] ;  /* 0x00000004101d7981 */ /* 0x0000a8000c1e1500 */
[----:B------:R-:W2:Y:S01]  /*0490*/  LDG.E.U16 R26, desc[UR4][R12.64+0x4] ;  /* 0x000004040c1a7981 */ /* 0x000ea2000c1e1500 */
[----:B0-----:R-:W-:-:S04]  /*04a0*/  IADD3 R16, P0, PT, R27, R16, RZ ;  /* 0x000000101b107210 */ /* 0x001fc80007f1e0ff */
[----:B------:R-:W-:Y:S01]  /*04b0*/  IADD3.X R17, PT, PT, RZ, R17, RZ, P0, !PT ;  /* 0x00000011ff117210 */ /* 0x000fe200007fe4ff */
[----:B---3--:R-:W-:Y:S01]  /*04c0*/  IMAD.WIDE.U32 R14, R18, R19, R14 ;  /* 0x00000013120e7225 */ /* 0x008fe200078e000e */
[----:B------:R-:W-:-:S03]  /*04d0*/  IADD3 R18, P0, PT, R27, R16, RZ ;  /* 0x000000101b127210 */ /* 0x000fc60007f1e0ff */
[----:B------:R-:W4:Y:S02]  /*04e0*/  LDG.E.U16 R21, desc[UR4][R16.64] ;  /* 0x0000000410157981 */ /* 0x000f24000c1e1500 */
[----:B------:R-:W-:Y:S02]  /*04f0*/  IMAD.X R19, RZ, RZ, R17, P0 ;  /* 0x000000ffff137224 */ /* 0x000fe400000e0611 */
[----:B--2---:R-:W-:-:S03]  /*0500*/  IMAD.WIDE.U32 R14, R26, R29, R14 ;  /* 0x0000001d1a0e7225 */ /* 0x004fc600078e000e */
[----:B------:R-:W2:Y:S04]  /*0510*/  LDG.E.U16 R29, desc[UR4][R18.64] ;  /* 0x00000004121d7981 */ /* 0x000ea8000c1e1500 */
[----:B------:R-:W2:Y:S01]  /*0520*/  LDG.E.U16 R26, desc[UR4][R12.64+0x8] ;  /* 0x000008040c1a7981 */ /* 0x000ea2000c1e1500 */
[----:B----4-:R-:W-:Y:S01]  /*0530*/  IMAD.WIDE.U32 R14, R20, R21, R14 ;  /* 0x00000015140e7225 */ /* 0x010fe200078e000e */
[----:B------:R-:W-:Y:S02]  /*0540*/  IADD3 R20, P0, PT, R27, R18, RZ ;  /* 0x000000121b147210 */ /* 0x000fe40007f1e0ff */
[----:B------:R-:W3:Y:S02]  /*0550*/  LDG.E.U16 R18, desc[UR4][R12.64+0xe] ;  /* 0x00000e040c127981 */ /* 0x000ee4000c1e1500 */
[----:B------:R-:W-:-:S02]  /*0560*/  IADD3.X R21, PT, PT, RZ, R19, RZ, P0, !PT ;  /* 0x00000013ff157210 */ /* 0x000fc400007fe4ff */
[----:B------:R-:W-:Y:S01]  /*0570*/  IADD3 R28, P0, PT, R27, R20, RZ ;  /* 0x000000141b1c7210 */ /* 0x000fe20007f1e0ff */
[----:B------:R-:W4:Y:S04]  /*0580*/  LDG.E.U16 R19, desc[UR4][R12.64+0xa] ;  /* 0x00000a040c137981 */ /* 0x000f28000c1e1500 */
[----:B------:R-:W4:Y:S01]  /*0590*/  LDG.E.U16 R20, desc[UR4][R20.64] ;  /* 0x0000000414147981 */ /* 0x000f22000c1e1500 */
[----:B--2---:R-:W-:-:S03]  /*05a0*/  IMAD.WIDE.U32 R14, R26, R29, R14 ;  /* 0x0000001d1a0e7225 */ /* 0x004fc600078e000e */
[----:B------:R-:W2:Y:S01]  /*05b0*/  LDG.E.U16 R26, desc[UR4][R12.64+0xc] ;  /* 0x00000c040c1a7981 */ /* 0x000ea2000c1e1500 */
[----:B------:R-:W-:Y:S01]  /*05c0*/  IMAD.X R29, RZ, RZ, R21, P0 ;  /* 0x000000ffff1d7224 */ /* 0x000fe200000e0615 */
[----:B------:R-:W-:-:S04]  /*05d0*/  IADD3 R16, P0, PT, R27, R28, RZ ;  /* 0x0000001c1b107210 */ /* 0x000fc80007f1e0ff */
[----:B------:R-:W2:Y:S01]  /*05e0*/  LDG.E.U16 R28, desc[UR4][R28.64] ;  /* 0x000000041c1c7981 */ /* 0x000ea2000c1e1500 */
[----:B------:R-:W-:-:S06]  /*05f0*/  IADD3.X R17, PT, PT, RZ, R29, RZ, P0, !PT ;  /* 0x0000001dff117210 */ /* 0x000fcc00007fe4ff */
[----:B------:R-:W3:Y:S01]  /*0600*/  LDG.E.U16 R17, desc[UR4][R16.64] ;  /* 0x0000000410117981 */ /* 0x000ee2000c1e1500 */
[----:B------:R-:W-:-:S05]  /*0610*/  VIADD R24, R24, 0x8 ;  /* 0x0000000818187836 */ /* 0x000fca0000000000 */
[----:B------:R-:W-:Y:S01]  /*0620*/  ISETP.NE.AND P0, PT, R24, RZ, PT ;  /* 0x000000ff1800720c */ /* 0x000fe20003f05270 */
[----:B----4-:R-:W-:Y:S01]  /*0630*/  IMAD.WIDE.U32 R14, R19, R20, R14 ;  /* 0x00000014130e7225 */ /* 0x010fe200078e000e */
[----:B------:R-:W-:-:S03]  /*0640*/  IADD3 R22, PT, PT, R22, 0x8, RZ ;  /* 0x0000000816167810 */ /* 0x000fc60007ffe0ff */
[----:B------:R-:W-:Y:S02]  /*0650*/  IMAD R4, R25, 0x8, R4 ;  /* 0x0000000819047824 */ /* 0x000fe400078e0204 */
[----:B--2---:R-:W-:-:S04]  /*0660*/  IMAD.WIDE.U32 R14, R26, R28, R14 ;  /* 0x0000001c1a0e7225 */ /* 0x004fc800078e000e */
[----:B---3--:R-:W-:Y:S02]  /*0670*/  IMAD.WIDE.U32 R14, R18, R17, R14 ;  /* 0x00000011120e7225 */ /* 0x008fe400078e000e */
[----:B------:R-:W-:Y:S05]  /*0680*/  @P0 BRA `(.L_x_5) ;  /* 0xfffffffc00440947 */ /* 0x000fea000383ffff */
[----:B------:R-:W-:-:S07]  /*0690*/  MOV R4, R11 ;  /* 0x0000000b00047202 */ /* 0x000fce0000000f00 */
.L_x_4:
[----:B------:R-:W-:-:S13]  /*06a0*/  ISETP.NE.AND P0, PT, R9, RZ, PT ;  /* 0x000000ff0900720c */ /* 0x000fda0003f05270 */
[----:B------:R-:W-:Y:S05]  /*06b0*/  @!P0 BRA `(.L_x_6) ;  /* 0x0000000000fc8947 */ /* 0x000fea0003800000 */
[----:B------:R-:W0:Y:S01]  /*06c0*/  S2R R22, SR_TID.X ;  /* 0x0000000000167919 */ /* 0x000e220000002100 */
[----:B------:R-:W-:Y:S01]  /*06d0*/  VIADD R12, R9, 0xffffffff ;  /* 0xffffffff090c7836 */ /* 0x000fe20000000000 */
[----:B------:R-:W-:Y:S02]  /*06e0*/  ISETP.NE.AND P0, PT, R10, RZ, PT ;  /* 0x000000ff0a00720c */ /* 0x000fe40003f05270 */
[----:B------:R-:W-:Y:S02]  /*06f0*/  SHF.L.U32 R29, R25, 0x1, RZ ;  /* 0x00000001191d7819 */ /* 0x000fe400000006ff */
[----:B------:R-:W-:Y:S01]  /*0700*/  ISETP.GE.U32.AND P2, PT, R12, 0x3, PT ;  /* 0x000000030c00780c */ /* 0x000fe20003f46070 */
[----:B------:R-:W-:-:S04]  /*0710*/  IMAD R12, R23, R25, R0 ;  /* 0x00000019170c7224 */ /* 0x000fc800078e0200 */
[----:B------:R-:W-:-:S08]  /*0720*/  IMAD R27, R12, R25, RZ ;  /* 0x000000190c1b7224 */ /* 0x000fd000078e02ff */
[----:B------:R-:W-:Y:S05]  /*0730*/  @!P2 BRA `(.L_x_7) ;  /* 0x000000000068a947 */ /* 0x000fea0003800000 */
[----:B------:R-:W1:Y:S01]  /*0740*/  LDC.64 R16, c[0x0][0x380] ;  /* 0x0000e000ff107b82 */ /* 0x000e620000000a00 */
[----:B------:R-:W-:Y:S01]  /*0750*/  IMAD R18, R8, R25, R4 ;  /* 0x0000001908127224 */ /* 0x000fe200078e0204 */
[----:B------:R-:W-:-:S03]  /*0760*/  IADD3 R19, PT, PT, R27, R4, RZ ;  /* 0x000000041b137210 */ /* 0x000fc60007ffe0ff */
[----:B0-----:R-:W-:-:S03]  /*0770*/  IMAD R21, R18, R25, R22 ;  /* 0x0000001912157224 */ /* 0x001fc600078e0216 */
[----:B------:R-:W0:Y:S01]  /*0780*/  LDC.64 R12, c[0x0][0x388] ;  /* 0x0000e200ff0c7b82 */ /* 0x000e220000000a00 */
[----:B-1----:R-:W-:-:S05]  /*0790*/  IMAD.WIDE R16, R19, 0x2, R16 ;  /* 0x0000000213107825 */ /* 0x002fca00078e0210 */
[----:B------:R-:W2:Y:S01]  /*07a0*/  LDG.E.U16 R19, desc[UR4][R16.64] ;  /* 0x0000000410137981 */ /* 0x000ea2000c1e1500 */
[----:B0-----:R-:W-:-:S03]  /*07b0*/  IMAD.WIDE R20, R21, 0x2, R12 ;  /* 0x0000000215147825 */ /* 0x001fc600078e020c */
[----:B------:R-:W3:Y:S04]  /*07c0*/  LDG.E.U16 R26, desc[UR4][R16.64+0x2] ;  /* 0x00000204101a7981 */ /* 0x000ee8000c1e1500 */
[----:B------:R-:W2:Y:S01]  /*07d0*/  LDG.E.U16 R18, desc[UR4][R20.64] ;  /* 0x0000000414127981 */ /* 0x000ea2000c1e1500 */
[----:B------:R-:W-:-:S03]  /*07e0*/  IADD3 R12, P2, PT, R29, R20, RZ ;  /* 0x000000141d0c7210 */ /* 0x000fc60007f5e0ff */
[----:B------:R-:W4:Y:S02]  /*07f0*/  LDG.E.U16 R24, desc[UR4][R16.64+0x4] ;  /* 0x0000040410187981 */ /* 0x000f24000c1e1500 */
[----:B------:R-:W-:Y:S02]  /*0800*/  IMAD.X R13, RZ, RZ, R21, P2 ;  /* 0x000000ffff0d7224 */ /* 0x000fe400010e0615 */
[----:B------:R-:W5:Y:S01]  /*0810*/  LDG.E.U16 R28, desc[UR4][R16.64+0x6] ;  /* 0x00000604101c7981 */ /* 0x000f62000c1e1500 */
[----:B--2---:R-:W-:Y:S01]  /*0820*/  IMAD.WIDE.U32 R14, R19, R18, R14 ;  /* 0x00000012130e7225 */ /* 0x004fe200078e000e */
[----:B------:R-:W-:Y:S02]  /*0830*/  IADD3 R18, P2, PT, R29, R12, RZ ;  /* 0x0000000c1d127210 */ /* 0x000fe40007f5e0ff */
[----:B------:R-:W3:Y:S02]  /*0840*/  LDG.E.U16 R12, desc[UR4][R12.64] ;  /* 0x000000040c0c7981 */ /* 0x000ee4000c1e1500 */
[----:B------:R-:W-:-:S02]  /*0850*/  IADD3.X R19, PT, PT, RZ, R13, RZ, P2, !PT ;  /* 0x0000000dff137210 */ /* 0x000fc400017fe4ff */
[----:B------:R-:W-:-:S03]  /*0860*/  IADD3 R20, P2, PT, R29, R18, RZ ;  /* 0x000000121d147210 */ /* 0x000fc60007f5e0ff */
[----:B------:R-:W4:Y:S01]  /*0870*/  LDG.E.U16 R18, desc[UR4][R18.64] ;  /* 0x0000000412127981 */ /* 0x000f22000c1e1500 */
[----:B------:R-:W-:-:S06]  /*0880*/  IADD3.X R21, PT, PT, RZ, R19, RZ, P2, !PT ;  /* 0x00000013ff157210 */ /* 0x000fcc00017fe4ff */
[----:B------:R-:W5:Y:S01]  /*0890*/  LDG.E.U16 R21, desc[UR4][R20.64] ;  /* 0x0000000414157981 */ /* 0x000f62000c1e1500 */
[----:B------:R-:W-:Y:S02]  /*08a0*/  VIADD R4, R4, 0x4 ;  /* 0x0000000404047836 */ /* 0x000fe40000000000 */
[----:B---3--:R-:W-:-:S04]  /*08b0*/  IMAD.WIDE.U32 R14, R26, R12, R14 ;  /* 0x0000000c1a0e7225 */ /* 0x008fc800078e000e */
[----:B----4-:R-:W-:-:S04]  /*08c0*/  IMAD.WIDE.U32 R14, R24, R18, R14 ;  /* 0x00000012180e7225 */ /* 0x010fc800078e000e */
[----:B-----5:R-:W-:-:S07]  /*08d0*/  IMAD.WIDE.U32 R14, R28, R21, R14 ;  /* 0x000000151c0e7225 */ /* 0x020fce00078e000e */
.L_x_7:
[----:B------:R-:W-:Y:S05]  /*08e0*/  @!P0 BRA `(.L_x_6) ;  /* 0x0000000000708947 */ /* 0x000fea0003800000 */
[----:B------:R-:W1:Y:S01]  /*08f0*/  LDC.64 R16, c[0x0][0x388] ;  /* 0x0000e200ff107b82 */ /* 0x000e620000000a00 */
[----:B------:R-:W-:Y:S02]  /*0900*/  ISETP.NE.AND P0, PT, R10, 0x1, PT ;  /* 0x000000010a00780c */ /* 0x000fe40003f05270 */
[----:B------:R-:W-:-:S05]  /*0910*/  LOP3.LUT P2, RZ, R25, 0x1, RZ, 0xc0, !PT ;  /* 0x0000000119ff7812 */ /* 0x000fca000784c0ff */
[----:B------:R-:W2:Y:S06]  /*0920*/  LDC.64 R12, c[0x0][0x380] ;  /* 0x0000e000ff0c7b82 */ /* 0x000eac0000000a00 */
[----:B------:R-:W-:Y:S01]  /*0930*/  @P0 IADD3 R24, PT, PT, R27, R4, RZ ;  /* 0x000000041b180210 */ /* 0x000fe20007ffe0ff */
[-C--:B------:R-:W-:Y:S01]  /*0940*/  @P0 IMAD R18, R8, R25.reuse, R4 ;  /* 0x0000001908120224 */ /* 0x080fe200078e0204 */
[----:B------:R-:W-:Y:S01]  /*0950*/  @P0 IADD3 R4, PT, PT, R4, 0x2, RZ ;  /* 0x0000000204040810 */ /* 0x000fe20007ffe0ff */
[----:B------:R-:W3:Y:S02]  /*0960*/  LDC.64 R20, c[0x0][0x380] ;  /* 0x0000e000ff147b82 */ /* 0x000ee40000000a00 */
[----:B0-----:R-:W-:-:S02]  /*0970*/  @P0 IMAD R19, R18, R25, R22 ;  /* 0x0000001912130224 */ /* 0x001fc400078e0216 */
[----:B------:R-:W-:Y:S02]  /*0980*/  @P2 IMAD R18, R8, R25, R4 ;  /* 0x0000001908122224 */ /* 0x000fe400078e0204 */
[----:B-1----:R-:W-:-:S04]  /*0990*/  @P0 IMAD.WIDE R16, R19, 0x2, R16 ;  /* 0x0000000213100825 */ /* 0x002fc800078e0210 */
[----:B------:R-:W-:Y:S02]  /*09a0*/  @P2 IMAD R22, R18, R25, R22 ;  /* 0x0000001912162224 */ /* 0x000fe400078e0216 */
[----:B------:R-:W0:Y:S01]  /*09b0*/  LDC.64 R18, c[0x0][0x388] ;  /* 0x0000e200ff127b82 */ /* 0x000e220000000a00 */
[----:B--2---:R-:W-:Y:S01]  /*09c0*/  @P0 IMAD.WIDE R12, R24, 0x2, R12 ;  /* 0x00000002180c0825 */ /* 0x004fe200078e020c */
[----:B------:R-:W-:-:S03]  /*09d0*/  @P0 IADD3 R24, P3, PT, R29, R16, RZ ;  /* 0x000000101d180210 */ /* 0x000fc60007f7e0ff */
[----:B------:R-:W-:Y:S01]  /*09e0*/  @P2 IMAD.IADD R29, R27, 0x1, R4 ;  /* 0x000000011b1d2824 */ /* 0x000fe200078e0204 */
[----:B------:R-:W-:Y:S01]  /*09f0*/  @P0 IADD3.X R25, PT, PT, RZ, R17, RZ, P3, !PT ;  /* 0x00000011ff190210 */ /* 0x000fe20001ffe4ff */
[----:B------:R-:W2:Y:S04]  /*0a00*/  @P0 LDG.E.U16 R27, desc[UR4][R16.64] ;  /* 0x00000004101b0981 */ /* 0x000ea8000c1e1500 */
[----:B------:R-:W2:Y:S01]  /*0a10*/  @P0 LDG.E.U16 R26, desc[UR4][R12.64] ;  /* 0x000000040c1a0981 */ /* 0x000ea2000c1e1500 */
[----:B---3--:R-:W-:-:S03]  /*0a20*/  @P2 IMAD.WIDE R20, R29, 0x2, R20 ;  /* 0x000000021d142825 */ /* 0x008fc600078e0214 */
[----:B------:R-:W3:Y:S04]  /*0a30*/  @P0 LDG.E.U16 R4, desc[UR4][R12.64+0x2] ;  /* 0x000002040c040981 */ /* 0x000ee8000c1e1500 */
[----:B------:R-:W3:Y:S01]  /*0a40*/  @P0 LDG.E.U16 R25, desc[UR4][R24.64] ;  /* 0x0000000418190981 */ /* 0x000ee2000c1e1500 */
[----:B0-----:R-:W-:-:S03]  /*0a50*/  @P2 IMAD.WIDE R18, R22, 0x2, R18 ;  /* 0x0000000216122825 */ /* 0x001fc600078e0212 */
[----:B------:R-:W4:Y:S04]  /*0a60*/  @P2 LDG.E.U16 R21, desc[UR4][R20.64] ;  /* 0x0000000414152981 */ /* 0x000f28000c1e1500 */
[----:B------:R-:W4:Y:S01]  /*0a70*/  @P2 LDG.E.U16 R18, desc[UR4][R18.64] ;  /* 0x0000000412122981 */ /* 0x000f22000c1e1500 */
[----:B--2---:R-:W-:-:S04]  /*0a80*/  @P0 IMAD.WIDE.U32 R26, R26, R27, R14 ;  /* 0x0000001b1a1a0225 */ /* 0x004fc800078e000e */
[----:B---3--:R-:W-:-:S04]  /*0a90*/  @P0 IMAD.WIDE.U32 R14, R4, R25, R26 ;  /* 0x00000019040e0225 */ /* 0x008fc800078e001a */
[----:B----4-:R-:W-:-:S07]  /*0aa0*/  @P2 IMAD.WIDE.U32 R14, R21, R18, R14 ;  /* 0x00000012150e2225 */ /* 0x010fce00078e000e */
.L_x_6:
[----:B------:R-:W-:-:S07]  /*0ab0*/  IADD3 R19, PT, PT, R23, 0x1, RZ ;  /* 0x0000000117137810 */ /* 0x000fce0007ffe0ff */
.L_x_3:
[----:B------:R-:W-:Y:S05]  /*0ac0*/  BSYNC.RECONVERGENT B1 ;  /* 0x0000000000017941 */ /* 0x000fea0003800200 */
.L_x_2:
[----:B------:R-:W-:Y:S01]  /*0ad0*/  ISETP.GT.U32.AND P0, PT, R14, -0x1, PT ;  /* 0xffffffff0e00780c */ /* 0x000fe20003f04070 */
[----:B------:R-:W-:Y:S02]  /*0ae0*/  HFMA2 R13, -RZ, RZ, 0, 0 ;  /* 0x00000000ff0d7431 */ /* 0x000fe400000001ff */
[----:B------:R-:W-:Y:S01]  /*0af0*/  IMAD.MOV.U32 R12, RZ, RZ, -0x1 ;  /* 0xffffffffff0c7424 */ /* 0x000fe200078e00ff */
[----:B------:R-:W-:-:S13]  /*0b00*/  ISETP.GT.U32.AND.EX P0, PT, R15, RZ, PT, P0 ;  /* 0x000000ff0f00720c */ /* 0x000fda0003f04100 */
[----:B------:R-:W-:Y:S05]  /*0b10*/  @P0 BRA `(.L_x_8) ;  /* 0x0000000000200947 */ /* 0x000fea0003800000 */
[----:B------:R-:W-:-:S04]  /*0b20*/  ISETP.GE.AND P0, PT, R8, R5, PT ;  /* 0x000000050800720c */ /* 0x000fc80003f06270 */
[----:B------:R-:W-:-:S13]  /*0b30*/  ISETP.GE.OR P0, PT, R19, R6, P0 ;  /* 0x000000061300720c */ /* 0x000fda0000706670 */
[----:B------:R-:W-:Y:S05]  /*0b40*/  @!P0 BRA `(.L_x_9) ;  /* 0xfffffff400a08947 */ /* 0x000fea000383ffff */
.L_x_1:
[----:B------:R-:W-:-:S04]  /*0b50*/  ISETP.NE.U32.AND P0, PT, R14, RZ, PT ;  /* 0x000000ff0e00720c */ /* 0x000fc80003f05070 */
[----:B------:R-:W-:-:S13]  /*0b60*/  ISETP.NE.AND.EX P0, PT, R15, RZ, PT, P0 ;  /* 0x000000ff0f00720c */ /* 0x000fda0003f05300 */
[----:B------:R-:W-:Y:S05]  /*0b70*/  @!P0 EXIT ;  /* 0x000000000000894d */ /* 0x000fea0003800000 */
[----:B------:R-:W-:Y:S01]  /*0b80*/  MOV R12, R14 ;  /* 0x0000000e000c7202 */ /* 0x000fe20000000f00 */
[----:B------:R-:W-:-:S07]  /*0b90*/  IMAD.MOV.U32 R13, RZ, RZ, R15 ;  /* 0x000000ffff0d7224 */ /* 0x000fce00078e000f */
.L_x_8:
[----:B------:R-:W-:Y:S05]  /*0ba0*/  BSYNC.RECONVERGENT B0 ;  /* 0x0000000000007941 */ /* 0x000fea0003800200 */
.L_x_0:
[----:B------:R-:W1:Y:S01]  /*0bb0*/  S2R R7, SR_TID.X ;  /* 0x0000000000077919 */ /* 0x000e620000002100 */
[----:B------:R-:W2:Y:S01]  /*0bc0*/  LDCU UR6, c[0x0][0x364] ;  /* 0x00006c80ff0677ac */ /* 0x000ea20008000800 */
[----:B------:R-:W3:Y:S01]  /*0bd0*/  LDC.64 R4, c[0x0][0x3b0] ;  /* 0x0000ec00ff047b82 */ /* 0x000ee20000000a00 */
[----:B------:R-:W1:Y:S01]  /*0be0*/  LDCU UR7, c[0x0][0x360] ;  /* 0x00006c00ff0777ac */ /* 0x000e620008000800 */
[----:B------:R-:W4:Y:S01]  /*0bf0*/  LDCU UR8, c[0x0][0x3b8] ;  /* 0x00007700ff0877ac */ /* 0x000f220008000800 */
[----:B--2---:R-:W-:Y:S02]  /*0c00*/  IMAD R0, R3, UR6, R0 ;  /* 0x0000000603007c24 */ /* 0x004fe4000f8e0200 */
[----:B-1----:R-:W-:-:S04]  /*0c10*/  IMAD R3, R2, UR7, R7 ;  /* 0x0000000702037c24 */ /* 0x002fc8000f8e0207 */
[----:B----4-:R-:W-:-:S04]  /*0c20*/  IMAD R3, R0, UR8, R3 ;  /* 0x0000000800037c24 */ /* 0x010fc8000f8e0203 */
[----:B---3--:R-:W-:Y:S01]  /*0c30*/  IMAD.WIDE R2, R3, 0x8, R4 ;  /* 0x0000000803027825 */ /* 0x008fe200078e0204 */
[----:B------:R-:W-:Y:S02]  /*0c40*/  MOV R4, R12 ;  /* 0x0000000c00047202 */ /* 0x000fe40000000f00 */
[----:B------:R-:W-:-:S05]  /*0c50*/  MOV R5, R13 ;  /* 0x0000000d00057202 */ /* 0x000fca0000000f00 */
[----:B------:R-:W-:Y:S01]  /*0c60*/  STG.E.64 desc[UR4][R2.64], R4 ;  /* 0x0000000402007986 */ /* 0x000fe2000c101b04 */
[----:B------:R-:W-:Y:S05]  /*0c70*/  EXIT ;  /* 0x000000000000794d */ /* 0x000fea0003800000 */
.L_x_10:
[----:B------:R-:W-:-:S00]  /*0c80*/  BRA `(.L_x_10) ;  /* 0xfffffffc00fc7947 */ /* 0x000fc0000383ffff */
[----:B------:R-:W-:-:S00]  /*0c90*/  NOP ;  /* 0x0000000000007918 */ /* 0x000fc00000000000 */
        /* <DEDUP_REMOVED lines=14> */
.L_x_11:


//--------------------- .nv.shared.reserved.0     --------------------------
	.section	.nv.shared.reserved.0,"aw",@nobits
	.weak		__nv_reservedSMEM_offset_0_alias
	.size		__nv_reservedSMEM_offset_0_alias, 0, 64
	.other		__nv_reservedSMEM_offset_0_alias,@"STO_CUDA_RESERVED_SHARED STV_DEFAULT"
__nv_reservedSMEM_offset_0_alias:
	.zero		0
	.zero		64


//--------------------- .nv.constant0._Z22matrix_multiply_kernelPtS_PjS0_S_S_Pyii --------------------------
	.section	.nv.constant0._Z22matrix_multiply_kernelPtS_PjS0_S_S_Pyii,"a",@progbits
	.sectionflags	@""
	.align	4
.nv.constant0._Z22matrix_multiply_kernelPtS_PjS0_S_S_Pyii:
	.zero		960


//--------------------- SYMBOLS --------------------------

	.type		.nv.reservedSmem.offset0,@object
	.size		.nv.reservedSmem.offset0,0x4
